//
// Generated by NVIDIA NVVM Compiler
//
// Compiler Build ID: CL-36424714
// Cuda compilation tools, release 13.0, V13.0.88
// Based on NVVM 20.0.0
//

.version 9.0
.target sm_100
.address_size 64

	// .globl	default_function_kernel

.visible .entry default_function_kernel(
	.param .u64 .ptr .align 1 default_function_kernel_param_0,
	.param .u64 .ptr .align 1 default_function_kernel_param_1,
	.param .u64 .ptr .align 1 default_function_kernel_param_2
)
.maxntid 20
{
	.reg .pred 	%p<3>;
	.reg .b32 	%r<11>;
	.reg .b32 	%f<6>;
	.reg .b64 	%rd<13>;

	ld.param.u64 	%rd1, [default_function_kernel_param_0];
	ld.param.u64 	%rd2, [default_function_kernel_param_1];
	ld.param.u64 	%rd3, [default_function_kernel_param_2];
	mov.u32 	%r1, %ctaid.x;
	mov.u32 	%r2, %tid.x;
	shr.u32 	%r4, %r2, 1;
	mad.lo.s32 	%r5, %r1, 10, %r4;
	setp.gt.u32 	%p1, %r5, 1082;
	@%p1 bra 	$L__BB0_4;
	cvta.to.global.u64 	%rd4, %rd3;
	mad.lo.s32 	%r3, %r1, 20, %r2;
	mul.wide.u32 	%rd5, %r3, 4;
	add.s64 	%rd6, %rd4, %rd5;
	ld.global.nc.f32 	%f5, [%rd6];
	setp.gt.f32 	%p2, %f5, 0f00000000;
	@%p2 bra 	$L__BB0_3;
	mad.lo.s32 	%r6, %r1, -18, %r3;
	mul.hi.u32 	%r7, %r6, -1431655765;
	shr.u32 	%r8, %r7, 2;
	mul.lo.s32 	%r9, %r8, 6;
	sub.s32 	%r10, %r6, %r9;
	cvta.to.global.u64 	%rd7, %rd1;
	mul.wide.u32 	%rd8, %r10, 4;
	add.s64 	%rd9, %rd7, %rd8;
	ld.global.nc.f32 	%f4, [%rd9];
	mul.f32 	%f5, %f5, %f4;
$L__BB0_3:
	cvta.to.global.u64 	%rd10, %rd2;
	add.s64 	%rd12, %rd10, %rd5;
	st.global.f32 	[%rd12], %f5;
$L__BB0_4:
	ret;

}


// ===== COMPILED SASS (sm_100) =====

	.target	sm_100

	.elftype	@"ET_EXEC"


//--------------------- .note.nv.tkinfo           --------------------------
	.section	.note.nv.tkinfo,"",@"SHT_NOTE"
	.sectionflags	@"SHF_NOTE_NV_TKINFO"
	.tkinfo
        /*0018*/ 	.word	0x00000002
        /*0030*/ 	.string	""
        /*0030*/ 	.string	"ptxas"
        /*0030*/ 	.string	"Cuda compilation tools, release 13.0, V13.0.88"
        /*0030*/ 	.string	"Build cuda_13.0.r13.0/compiler.36424714_0"
        /*0030*/ 	.string	"-arch sm_100 -m 64 "



//--------------------- .note.nv.cuinfo           --------------------------
	.section	.note.nv.cuinfo,"",@"SHT_NOTE"
	.sectionflags	@"SHF_NOTE_NV_CUINFO"
        /*0018*/ 	.short	0x0002
        /*001a*/ 	.short	0x0064
        /*001c*/ 	.short	0x0082
	.zero		2


//--------------------- .nv.info                  --------------------------
	.section	.nv.info,"",@"SHT_CUDA_INFO"
	.align	4


	//----- nvinfo : EIATTR_REGCOUNT
	.align		4
        /*0000*/ 	.byte	0x04, 0x2f
        /*0002*/ 	.short	(.L_1 - .L_0)
	.align		4
.L_0:
        /*0004*/ 	.word	index@(default_function_kernel)
        /*0008*/ 	.word	0x0000000c


	//----- nvinfo : EIATTR_FRAME_SIZE
	.align		4
.L_1:
        /*000c*/ 	.byte	0x04, 0x11
        /*000e*/ 	.short	(.L_3 - .L_2)
	.align		4
.L_2:
        /*0010*/ 	.word	index@(default_function_kernel)
        /*0014*/ 	.word	0x00000000


	//----- nvinfo : EIATTR_MIN_STACK_SIZE
	.align		4
.L_3:
        /*0018*/ 	.byte	0x04, 0x12
        /*001a*/ 	.short	(.L_5 - .L_4)
	.align		4
.L_4:
        /*001c*/ 	.word	index@(default_function_kernel)
        /*0020*/ 	.word	0x00000000
.L_5:


//--------------------- .nv.compat                --------------------------
	.section	.nv.compat,"",@"SHT_CUDA_COMPAT_INFO"
	.align	4
        /*0000*/ 	.byte	0x02, 0x09, 0x00, 0x00, 0x02, 0x02, 0x01, 0x00, 0x02, 0x05, 0x05, 0x00, 0x03, 0x07, 0x01, 0x01
        /*0010*/ 	.byte	0x02, 0x03, 0x00, 0x00, 0x02, 0x06, 0x01, 0x00, 0x04, 0x0b, 0x08, 0x00, 0x09, 0x00, 0x00, 0x00
        /*0020*/ 	.byte	0x00, 0x00, 0x00, 0x00


//--------------------- .nv.info.default_function_kernel --------------------------
	.section	.nv.info.default_function_kernel,"",@"SHT_CUDA_INFO"
	.sectionflags	@""
	.align	4


	//----- nvinfo : EIATTR_CUDA_API_VERSION
	.align		4
        /*0000*/ 	.byte	0x04, 0x37
        /*0002*/ 	.short	(.L_7 - .L_6)
.L_6:
        /*0004*/ 	.word	0x00000082


	//----- nvinfo : EIATTR_KPARAM_INFO
	.align		4
.L_7:
        /*0008*/ 	.byte	0x04, 0x17
        /*000a*/ 	.short	(.L_9 - .L_8)
.L_8:
        /*000c*/ 	.word	0x00000000
        /*0010*/ 	.short	0x0002
        /*0012*/ 	.short	0x0010
        /*0014*/ 	.byte	0x00, 0xf5, 0x21, 0x00


	//----- nvinfo : EIATTR_KPARAM_INFO
	.align		4
.L_9:
        /*0018*/ 	.byte	0x04, 0x17
        /*001a*/ 	.short	(.L_11 - .L_10)
.L_10:
        /*001c*/ 	.word	0x00000000
        /*0020*/ 	.short	0x0001
        /*0022*/ 	.short	0x0008
        /*0024*/ 	.byte	0x00, 0xf5, 0x21, 0x00


	//----- nvinfo : EIATTR_KPARAM_INFO
	.align		4
.L_11:
        /*0028*/ 	.byte	0x04, 0x17
        /*002a*/ 	.short	(.L_13 - .L_12)
.L_12:
        /*002c*/ 	.word	0x00000000
        /*0030*/ 	.short	0x0000
        /*0032*/ 	.short	0x0000
        /*0034*/ 	.byte	0x00, 0xf5, 0x21, 0x00


	//----- nvinfo : EIATTR_SPARSE_MMA_MASK
	.align		4
.L_13:
        /*0038*/ 	.byte	0x03, 0x50
        /*003a*/ 	.short	0x0000


	//----- nvinfo : EIATTR_MAXREG_COUNT
	.align		4
        /*003c*/ 	.byte	0x03, 0x1b
        /*003e*/ 	.short	0x00ff


	//----- nvinfo : EIATTR_MERCURY_ISA_VERSION
	.align		4
        /*0040*/ 	.byte	0x03, 0x5f
        /*0042*/ 	.short	0x0101


	//----- nvinfo : EIATTR_VRC_CTA_INIT_COUNT
	.align		4
        /*0044*/ 	.byte	0x02, 0x4a
	.zero		1
	.zero		1


	//----- nvinfo : EIATTR_EXIT_INSTR_OFFSETS
	.align		4
        /*0048*/ 	.byte	0x04, 0x1c
        /*004a*/ 	.short	(.L_15 - .L_14)


	//   ....[0]....
.L_14:
        /*004c*/ 	.word	0x00000060


	//   ....[1]....
        /*0050*/ 	.word	0x000001b0


	//----- nvinfo : EIATTR_MAX_THREADS
	.align		4
.L_15:
        /*0054*/ 	.byte	0x04, 0x05
        /*0056*/ 	.short	(.L_17 - .L_16)
.L_16:
        /*0058*/ 	.word	0x00000014
        /*005c*/ 	.word	0x00000001
        /*0060*/ 	.word	0x00000001


	//----- nvinfo : EIATTR_CRS_STACK_SIZE
	.align		4
.L_17:
        /*0064*/ 	.byte	0x04, 0x1e
        /*0066*/ 	.short	(.L_19 - .L_18)
.L_18:
        /*0068*/ 	.word	0x00000000


	//----- nvinfo : EIATTR_CBANK_PARAM_SIZE
	.align		4
.L_19:
        /*006c*/ 	.byte	0x03, 0x19
        /*006e*/ 	.short	0x0018


	//----- nvinfo : EIATTR_PARAM_CBANK
	.align		4
        /*0070*/ 	.byte	0x04, 0x0a
        /*0072*/ 	.short	(.L_21 - .L_20)
	.align		4
.L_20:
        /*0074*/ 	.word	index@(.nv.constant0.default_function_kernel)
        /*0078*/ 	.short	0x0380
        /*007a*/ 	.short	0x0018


	//----- nvinfo : EIATTR_SW_WAR
	.align		4
.L_21:
        /*007c*/ 	.byte	0x04, 0x36
        /*007e*/ 	.short	(.L_23 - .L_22)
.L_22:
        /*0080*/ 	.word	0x00000008
.L_23:


//--------------------- .nv.callgraph             --------------------------
	.section	.nv.callgraph,"",@"SHT_CUDA_CALLGRAPH"
	.align	4
	.sectionentsize	8
	.align		4
        /*0000*/ 	.word	0x00000000
	.align		4
        /*0004*/ 	.word	0xffffffff
	.align		4
        /*0008*/ 	.word	0x00000000
	.align		4
        /*000c*/ 	.word	0xfffffffe
	.align		4
        /*0010*/ 	.word	0x00000000
	.align		4
        /*0014*/ 	.word	0xfffffffd
	.align		4
        /*0018*/ 	.word	0x00000000
	.align		4
        /*001c*/ 	.word	0xfffffffc


//--------------------- .text.default_function_kernel --------------------------
	.section	.text.default_function_kernel,"ax",@progbits
	.align	128
        .global         default_function_kernel
        .type           default_function_kernel,@function
        .size           default_function_kernel,(.L_x_3 - default_function_kernel)
        .other          default_function_kernel,@"STO_CUDA_ENTRY STV_DEFAULT"
default_function_kernel:
.text.default_function_kernel:
[----:B------:R-:W-:Y:S01]  /*0000*/  LDC R1, c[0x0][0x37c] ;  /* 0x0000df00ff017b82 */ /* 0x000fe20000000800 */
[----:B------:R-:W0:Y:S01]  /*0010*/  S2R R7, SR_TID.X ;  /* 0x0000000000077919 */ /* 0x000e220000002100 */
[----:B------:R-:W1:Y:S01]  /*0020*/  S2R R6, SR_CTAID.X ;  /* 0x0000000000067919 */ /* 0x000e620000002500 */
[----:B0-----:R-:W-:-:S05]  /*0030*/  SHF.R.U32.HI R0, RZ, 0x1, R7 ;  /* 0x00000001ff007819 */ /* 0x001fca0000011607 */
[----:B-1----:R-:W-:-:S05]  /*0040*/  IMAD R0, R6, 0xa, R0 ;  /* 0x0000000a06007824 */ /* 0x002fca00078e0200 */
[----:B------:R-:W-:-:S13]  /*0050*/  ISETP.GT.U32.AND P0, PT, R0, 0x43a, PT ;  /* 0x0000043a0000780c */ /* 0x000fda0003f04070 */
[----:B------:R-:W-:Y:S05]  /*0060*/  @P0 EXIT ;  /* 0x000000000000094d */ /* 0x000fea0003800000 */
[----:B------:R-:W0:Y:S01]  /*0070*/  LDC.64 R2, c[0x0][0x390] ;  /* 0x0000e400ff027b82 */ /* 0x000e220000000a00 */
[----:B------:R-:W1:Y:S01]  /*0080*/  LDCU.64 UR4, c[0x0][0x358] ;  /* 0x00006b00ff0477ac */ /* 0x000e620008000a00 */
[----:B------:R-:W-:-:S06]  /*0090*/  IMAD R7, R6, 0x14, R7 ;  /* 0x0000001406077824 */ /* 0x000fcc00078e0207 */
[----:B------:R-:W2:Y:S01]  /*00a0*/  LDC.64 R4, c[0x0][0x388] ;  /* 0x0000e200ff047b82 */ /* 0x000ea20000000a00 */
[----:B0-----:R-:W-:-:S05]  /*00b0*/  IMAD.WIDE.U32 R2, R7, 0x4, R2 ;  /* 0x0000000407027825 */ /* 0x001fca00078e0002 */
[----:B-1----:R-:W3:Y:S01]  /*00c0*/  LDG.E.CONSTANT R9, desc[UR4][R2.64] ;  /* 0x0000000402097981 */ /* 0x002ee2000c1e9900 */
[----:B------:R-:W-:Y:S01]  /*00d0*/  BSSY.RECONVERGENT B0, `(.L_x_0) ;  /* 0x000000c000007945 */ /* 0x000fe20003800200 */
[----:B--2---:R-:W-:Y:S01]  /*00e0*/  IMAD.WIDE.U32 R4, R7, 0x4, R4 ;  /* 0x0000000407047825 */ /* 0x004fe200078e0004 */
[----:B---3--:R-:W-:-:S13]  /*00f0*/  FSETP.GT.AND P0, PT, R9, RZ, PT ;  /* 0x000000ff0900720b */ /* 0x008fda0003f04000 */
[----:B------:R-:W-:Y:S05]  /*0100*/  @P0 BRA `(.L_x_1) ;  /* 0x0000000000200947 */ /* 0x000fea0003800000 */
[----:B------:R-:W0:Y:S01]  /*0110*/  LDC.64 R2, c[0x0][0x380] ;  /* 0x0000e000ff027b82 */ /* 0x000e220000000a00 */
[----:B------:R-:W-:-:S04]  /*0120*/  IMAD R7, R6, -0x12, R7 ;  /* 0xffffffee06077824 */ /* 0x000fc800078e0207 */
[----:B------:R-:W-:-:S05]  /*0130*/  IMAD.HI.U32 R0, R7, -0x55555555, RZ ;  /* 0xaaaaaaab07007827 */ /* 0x000fca00078e00ff */
[----:B------:R-:W-:-:S05]  /*0140*/  SHF.R.U32.HI R0, RZ, 0x2, R0 ;  /* 0x00000002ff007819 */ /* 0x000fca0000011600 */
[----:B------:R-:W-:-:S04]  /*0150*/  IMAD R7, R0, -0x6, R7 ;  /* 0xfffffffa00077824 */ /* 0x000fc800078e0207 */
[----:B0-----:R-:W-:-:S06]  /*0160*/  IMAD.WIDE.U32 R2, R7, 0x4, R2 ;  /* 0x0000000407027825 */ /* 0x001fcc00078e0002 */
[----:B------:R-:W2:Y:S02]  /*0170*/  LDG.E.CONSTANT R2, desc[UR4][R2.64] ;  /* 0x0000000402027981 */ /* 0x000ea4000c1e9900 */
[----:B--2---:R-:W-:-:S07]  /*0180*/  FMUL R9, R9, R2 ;  /* 0x0000000209097220 */ /* 0x004fce0000400000 */
.L_x_1:
[----:B------:R-:W-:Y:S05]  /*0190*/  BSYNC.RECONVERGENT B0 ;  /* 0x0000000000007941 */ /* 0x000fea0003800200 */
.L_x_0:
[----:B------:R-:W-:Y:S01]  /*01a0*/  STG.E desc[UR4][R4.64], R9 ;  /* 0x0000000904007986 */ /* 0x000fe2000c101904 */
[----:B------:R-:W-:Y:S05]  /*01b0*/  EXIT ;  /* 0x000000000000794d */ /* 0x000fea0003800000 */
.L_x_2:
[----:B------:R-:W-:-:S00]  /*01c0*/  BRA `(.L_x_2) ;  /* 0xfffffffc00fc7947 */ /* 0x000fc0000383ffff */
[----:B------:R-:W-:-:S00]  /*01d0*/  NOP ;  /* 0x0000000000007918 */ /* 0x000fc00000000000 */
        /* <DEDUP_REMOVED lines=10> */
.L_x_3:


//--------------------- .nv.shared.reserved.0     --------------------------
	.section	.nv.shared.reserved.0,"aw",@nobits
	.weak		__nv_reservedSMEM_offset_0_alias
	.size		__nv_reservedSMEM_offset_0_alias, 0, 64
	.other		__nv_reservedSMEM_offset_0_alias,@"STO_CUDA_RESERVED_SHARED STV_DEFAULT"
__nv_reservedSMEM_offset_0_alias:
	.zero		0
	.zero		64


//--------------------- .nv.constant0.default_function_kernel --------------------------
	.section	.nv.constant0.default_function_kernel,"a",@progbits
	.sectionflags	@""
	.align	4
.nv.constant0.default_function_kernel:
	.zero		920


//--------------------- SYMBOLS --------------------------

	.type		.nv.reservedSmem.offset0,@object
	.size		.nv.reservedSmem.offset0,0x4
